	.headerflags	@"EF_CUDA_TEXMODE_UNIFIED EF_CUDA_64BIT_ADDRESS EF_CUDA_ACCELERATORS EF_CUDA_SM90 EF_CUDA_VIRTUAL_SM(EF_CUDA_SM90)"
	.elftype	@"ET_EXEC"


//--------------------- .nv.info                  --------------------------
	.section	.nv.info,"",@"SHT_CUDA_INFO"
	.align	4


	//----- nvinfo : EIATTR_REGCOUNT
	.align		4
        /*0000*/ 	.byte	0x04, 0x2f
        /*0002*/ 	.short	(.L_1 - .L_0)
	.align		4
.L_0:
        /*0004*/ 	.word	index@(triton_poi_fused_leaky_relu_1)
        /*0008*/ 	.word	0x00000008


	//----- nvinfo : EIATTR_MIN_STACK_SIZE
	.align		4
.L_1:
        /*000c*/ 	.byte	0x04, 0x12
        /*000e*/ 	.short	(.L_3 - .L_2)
	.align		4
.L_2:
        /*0010*/ 	.word	index@(triton_poi_fused_leaky_relu_1)
        /*0014*/ 	.word	0x00000000


	//----- nvinfo : EIATTR_FRAME_SIZE
	.align		4
.L_3:
        /*0018*/ 	.byte	0x04, 0x11
        /*001a*/ 	.short	(.L_5 - .L_4)
	.align		4
.L_4:
        /*001c*/ 	.word	index@(triton_poi_fused_leaky_relu_1)
        /*0020*/ 	.word	0x00000000


	//----- nvinfo : EIATTR_MIN_STACK_SIZE
	.align		4
.L_5:
        /*0024*/ 	.byte	0x04, 0x12
        /*0026*/ 	.short	(.L_7 - .L_6)
	.align		4
.L_6:
        /*0028*/ 	.word	index@(triton_poi_fused_leaky_relu_1)
        /*002c*/ 	.word	0x00000000
.L_7:


//--------------------- .nv.info.triton_poi_fused_leaky_relu_1 --------------------------
	.section	.nv.info.triton_poi_fused_leaky_relu_1,"",@"SHT_CUDA_INFO"
	.sectionflags	@""
	.align	4


	//----- nvinfo : EIATTR_CUDA_API_VERSION
	.align		4
        /*0000*/ 	.byte	0x04, 0x37
        /*0002*/ 	.short	(.L_9 - .L_8)
.L_8:
        /*0004*/ 	.word	0x0000007c


	//----- nvinfo : EIATTR_KPARAM_INFO
	.align		4
.L_9:
        /*0008*/ 	.byte	0x04, 0x17
        /*000a*/ 	.short	(.L_11 - .L_10)
.L_10:
        /*000c*/ 	.word	0x00000000
        /*0010*/ 	.short	0x0001
        /*0012*/ 	.short	0x0008
        /*0014*/ 	.byte	0x00, 0xf0, 0x11, 0x00


	//----- nvinfo : EIATTR_KPARAM_INFO
	.align		4
.L_11:
        /*0018*/ 	.byte	0x04, 0x17
        /*001a*/ 	.short	(.L_13 - .L_12)
.L_12:
        /*001c*/ 	.word	0x00000000
        /*0020*/ 	.short	0x0000
        /*0022*/ 	.short	0x0000
        /*0024*/ 	.byte	0x00, 0xf4, 0x21, 0x00


	//----- nvinfo : EIATTR_SPARSE_MMA_MASK
	.align		4
.L_13:
        /*0028*/ 	.byte	0x03, 0x50
        /*002a*/ 	.short	0x0000


	//----- nvinfo : EIATTR_MAXREG_COUNT
	.align		4
        /*002c*/ 	.byte	0x03, 0x1b
        /*002e*/ 	.short	0x00ff


	//----- nvinfo : EIATTR_EXIT_INSTR_OFFSETS
	.align		4
        /*0030*/ 	.byte	0x04, 0x1c
        /*0032*/ 	.short	(.L_15 - .L_14)


	//   ....[0]....
.L_14:
        /*0034*/ 	.word	0x00000130


	//   ....[1]....
        /*0038*/ 	.word	0x00000150


	//----- nvinfo : EIATTR_REQNTID
	.align		4
.L_15:
        /*003c*/ 	.byte	0x04, 0x10
        /*003e*/ 	.short	(.L_17 - .L_16)
.L_16:
        /*0040*/ 	.word	0x00000100
        /*0044*/ 	.word	0x00000001
        /*0048*/ 	.word	0x00000001


	//----- nvinfo : EIATTR_CRS_STACK_SIZE
	.align		4
.L_17:
        /*004c*/ 	.byte	0x04, 0x1e
        /*004e*/ 	.short	(.L_19 - .L_18)
.L_18:
        /*0050*/ 	.word	0x00000000


	//----- nvinfo : EIATTR_CBANK_PARAM_SIZE
	.align		4
.L_19:
        /*0054*/ 	.byte	0x03, 0x19
        /*0056*/ 	.short	0x000c


	//----- nvinfo : EIATTR_PARAM_CBANK
	.align		4
        /*0058*/ 	.byte	0x04, 0x0a
        /*005a*/ 	.short	(.L_21 - .L_20)
	.align		4
.L_20:
        /*005c*/ 	.word	index@(.nv.constant0.triton_poi_fused_leaky_relu_1)
        /*0060*/ 	.short	0x0210
        /*0062*/ 	.short	0x000c


	//----- nvinfo : EIATTR_SW_WAR
	.align		4
.L_21:
        /*0064*/ 	.byte	0x04, 0x36
        /*0066*/ 	.short	(.L_23 - .L_22)
.L_22:
        /*0068*/ 	.word	0x00000008
.L_23:


//--------------------- .nv.callgraph             --------------------------
	.section	.nv.callgraph,"",@"SHT_CUDA_CALLGRAPH"
	.align	4
	.sectionentsize	8
	.align		4
        /*0000*/ 	.word	0x00000000
	.align		4
        /*0004*/ 	.word	0xffffffff
	.align		4
        /*0008*/ 	.word	0x00000000
	.align		4
        /*000c*/ 	.word	0xfffffffe
	.align		4
        /*0010*/ 	.word	0x00000000
	.align		4
        /*0014*/ 	.word	0xfffffffd
	.align		4
        /*0018*/ 	.word	0x00000000
	.align		4
        /*001c*/ 	.word	0xfffffffc


//--------------------- .text.triton_poi_fused_leaky_relu_1 --------------------------
	.section	.text.triton_poi_fused_leaky_relu_1,"ax",@progbits
	.align	128
        .global         triton_poi_fused_leaky_relu_1
        .type           triton_poi_fused_leaky_relu_1,@function
        .size           triton_poi_fused_leaky_relu_1,(.L_x_3 - triton_poi_fused_leaky_relu_1)
        .other          triton_poi_fused_leaky_relu_1,@"STO_CUDA_ENTRY STV_DEFAULT"
triton_poi_fused_leaky_relu_1:
.text.triton_poi_fused_leaky_relu_1:
[----:B------:R-:W0:Y:S02]  /*0000*/  LDC R1, c[0x0][0x28] ;  /* 0x00000a00ff017b82 */ /* 0x000e240000000800 */
[----:B------:R-:W1:Y:S01]  /*0010*/  S2R R0, SR_TID.X ;  /* 0x0000000000007919 */ /* 0x000e620000002100 */
[----:B------:R-:W2:Y:S01]  /*0020*/  LDC.64 R2, c[0x0][0x210] ;  /* 0x00008400ff027b82 */ /* 0x000ea20000000a00 */
[----:B------:R-:W-:Y:S01]  /*0030*/  ULDC.64 UR4, c[0x0][0x208] ;  /* 0x0000820000047ab9 */ /* 0x000fe20000000a00 */
[----:B------:R-:W-:Y:S01]  /*0040*/  BSSY B0, `(.L_x_0) ;  /* 0x000000a000007945 */ /* 0x000fe20003800000 */
[----:B------:R-:W3:Y:S01]  /*0050*/  S2R R5, SR_CTAID.X ;  /* 0x0000000000057919 */ /* 0x000ee20000002500 */
[----:B-1----:R-:W-:-:S05]  /*0060*/  IMAD.SHL.U32 R0, R0, 0x2, RZ ;  /* 0x0000000200007824 */ /* 0x002fca00078e00ff */
[----:B------:R-:W-:-:S05]  /*0070*/  LOP3.LUT R0, R0, 0x1fe, RZ, 0xc0, !PT ;  /* 0x000001fe00007812 */ /* 0x000fca00078ec0ff */
[----:B---3--:R-:W-:-:S04]  /*0080*/  IMAD R5, R5, 0x200, R0 ;  /* 0x0000020005057824 */ /* 0x008fc800078e0200 */
[C---:B--2---:R-:W-:Y:S01]  /*0090*/  IMAD.WIDE R2, R5.reuse, 0x4, R2 ;  /* 0x0000000405027825 */ /* 0x044fe200078e0202 */
[----:B------:R-:W-:Y:S02]  /*00a0*/  ISETP.GE.AND P2, PT, R5, 0x78200, PT ;  /* 0x000782000500780c */ /* 0x000fe40003f46270 */
[----:B------:R-:W-:-:S11]  /*00b0*/  CS2R R4, SRZ ;  /* 0x0000000000047805 */ /* 0x000fd6000001ff00 */
[----:B------:R-:W-:Y:S05]  /*00c0*/  @P2 BRA `(.L_x_1) ;  /* 0x0000000000042947 */ /* 0x000fea0003800000 */
[----:B------:R1:W5:Y:S02]  /*00d0*/  LDG.E.64 R4, desc[UR4][R2.64] ;  /* 0x0000000402047981 */ /* 0x000364000c1e1b00 */
.L_x_1:
[----:B------:R-:W-:Y:S05]  /*00e0*/  BSYNC B0 ;  /* 0x0000000000007941 */ /* 0x000fea0003800000 */
.L_x_0:
[----:B-----5:R-:W-:Y:S02]  /*00f0*/  FSETP.GT.AND P0, PT, R4, RZ, PT ;  /* 0x000000ff0400720b */ /* 0x020fe40003f04000 */
[----:B------:R-:W-:-:S11]  /*0100*/  FSETP.GT.AND P1, PT, R5, RZ, PT ;  /* 0x000000ff0500720b */ /* 0x000fd60003f24000 */
[----:B------:R-:W-:Y:S02]  /*0110*/  @!P0 FMUL R4, R4, 0.20000000298023223877 ;  /* 0x3e4ccccd04048820 */ /* 0x000fe40000400000 */
[----:B------:R-:W-:Y:S01]  /*0120*/  @!P1 FMUL R5, R5, 0.20000000298023223877 ;  /* 0x3e4ccccd05059820 */ /* 0x000fe20000400000 */
[----:B------:R-:W-:Y:S06]  /*0130*/  @P2 EXIT ;  /* 0x000000000000294d */ /* 0x000fec0003800000 */
[----:B------:R-:W-:Y:S01]  /*0140*/  STG.E.64 desc[UR4][R2.64], R4 ;  /* 0x0000000402007986 */ /* 0x000fe2000c101b04 */
[----:B------:R-:W-:Y:S05]  /*0150*/  EXIT ;  /* 0x000000000000794d */ /* 0x000fea0003800000 */
.L_x_2:
[----:B------:R-:W-:-:S00]  /*0160*/  BRA `(.L_x_2) ;  /* 0xfffffffc00fc7947 */ /* 0x000fc0000383ffff */
[----:B------:R-:W-:-:S00]  /*0170*/  NOP ;  /* 0x0000000000007918 */ /* 0x000fc00000000000 */
        /* <DEDUP_REMOVED lines=8> */
.L_x_3:


//--------------------- .nv.constant0.triton_poi_fused_leaky_relu_1 --------------------------
	.section	.nv.constant0.triton_poi_fused_leaky_relu_1,"a",@progbits
	.sectionflags	@""
	.align	4
.nv.constant0.triton_poi_fused_leaky_relu_1:
	.zero		540
